	.headerflags	@"EF_CUDA_TEXMODE_UNIFIED EF_CUDA_64BIT_ADDRESS EF_CUDA_ACCELERATORS EF_CUDA_SM90 EF_CUDA_VIRTUAL_SM(EF_CUDA_SM90)"
	.elftype	@"ET_EXEC"


//--------------------- .nv.info                  --------------------------
	.section	.nv.info,"",@"SHT_CUDA_INFO"
	.align	4


	//----- nvinfo : EIATTR_REGCOUNT
	.align		4
        /*0000*/ 	.byte	0x04, 0x2f
        /*0002*/ 	.short	(.L_3 - .L_2)
	.align		4
.L_2:
        /*0004*/ 	.word	index@(triton_poi_fused__native_batch_norm_legit_no_training_add_relu_46)
        /*0008*/ 	.word	0x00000013


	//----- nvinfo : EIATTR_MIN_STACK_SIZE
	.align		4
.L_3:
        /*000c*/ 	.byte	0x04, 0x12
        /*000e*/ 	.short	(.L_5 - .L_4)
	.align		4
.L_4:
        /*0010*/ 	.word	index@(triton_poi_fused__native_batch_norm_legit_no_training_add_relu_46)
        /*0014*/ 	.word	0x00000000


	//----- nvinfo : EIATTR_FRAME_SIZE
	.align		4
.L_5:
        /*0018*/ 	.byte	0x04, 0x11
        /*001a*/ 	.short	(.L_7 - .L_6)
	.align		4
.L_6:
        /*001c*/ 	.word	index@(triton_poi_fused__native_batch_norm_legit_no_training_add_relu_46)
        /*0020*/ 	.word	0x00000000


	//----- nvinfo : EIATTR_MIN_STACK_SIZE
	.align		4
.L_7:
        /*0024*/ 	.byte	0x04, 0x12
        /*0026*/ 	.short	(.L_9 - .L_8)
	.align		4
.L_8:
        /*0028*/ 	.word	index@(triton_poi_fused__native_batch_norm_legit_no_training_add_relu_46)
        /*002c*/ 	.word	0x00000000
.L_9:


//--------------------- .nv.info.triton_poi_fused__native_batch_norm_legit_no_training_add_relu_46 --------------------------
	.section	.nv.info.triton_poi_fused__native_batch_norm_legit_no_training_add_relu_46,"",@"SHT_CUDA_INFO"
	.sectionflags	@""
	.align	4


	//----- nvinfo : EIATTR_CUDA_API_VERSION
	.align		4
        /*0000*/ 	.byte	0x04, 0x37
        /*0002*/ 	.short	(.L_11 - .L_10)
.L_10:
        /*0004*/ 	.word	0x0000007c


	//----- nvinfo : EIATTR_KPARAM_INFO
	.align		4
.L_11:
        /*0008*/ 	.byte	0x04, 0x17
        /*000a*/ 	.short	(.L_13 - .L_12)
.L_12:
        /*000c*/ 	.word	0x00000000
        /*0010*/ 	.short	0x0007
        /*0012*/ 	.short	0x0038
        /*0014*/ 	.byte	0x00, 0xf0, 0x11, 0x00


	//----- nvinfo : EIATTR_KPARAM_INFO
	.align		4
.L_13:
        /*0018*/ 	.byte	0x04, 0x17
        /*001a*/ 	.short	(.L_15 - .L_14)
.L_14:
        /*001c*/ 	.word	0x00000000
        /*0020*/ 	.short	0x0006
        /*0022*/ 	.short	0x0030
        /*0024*/ 	.byte	0x00, 0xf4, 0x21, 0x00


	//----- nvinfo : EIATTR_KPARAM_INFO
	.align		4
.L_15:
        /*0028*/ 	.byte	0x04, 0x17
        /*002a*/ 	.short	(.L_17 - .L_16)
.L_16:
        /*002c*/ 	.word	0x00000000
        /*0030*/ 	.short	0x0005
        /*0032*/ 	.short	0x0028
        /*0034*/ 	.byte	0x00, 0xf4, 0x21, 0x00


	//----- nvinfo : EIATTR_KPARAM_INFO
	.align		4
.L_17:
        /*0038*/ 	.byte	0x04, 0x17
        /*003a*/ 	.short	(.L_19 - .L_18)
.L_18:
        /*003c*/ 	.word	0x00000000
        /*0040*/ 	.short	0x0004
        /*0042*/ 	.short	0x0020
        /*0044*/ 	.byte	0x00, 0xf4, 0x21, 0x00


	//----- nvinfo : EIATTR_KPARAM_INFO
	.align		4
.L_19:
        /*0048*/ 	.byte	0x04, 0x17
        /*004a*/ 	.short	(.L_21 - .L_20)
.L_20:
        /*004c*/ 	.word	0x00000000
        /*0050*/ 	.short	0x0003
        /*0052*/ 	.short	0x0018
        /*0054*/ 	.byte	0x00, 0xf4, 0x21, 0x00


	//----- nvinfo : EIATTR_KPARAM_INFO
	.align		4
.L_21:
        /*0058*/ 	.byte	0x04, 0x17
        /*005a*/ 	.short	(.L_23 - .L_22)
.L_22:
        /*005c*/ 	.word	0x00000000
        /*0060*/ 	.short	0x0002
        /*0062*/ 	.short	0x0010
        /*0064*/ 	.byte	0x00, 0xf4, 0x21, 0x00


	//----- nvinfo : EIATTR_KPARAM_INFO
	.align		4
.L_23:
        /*0068*/ 	.byte	0x04, 0x17
        /*006a*/ 	.short	(.L_25 - .L_24)
.L_24:
        /*006c*/ 	.word	0x00000000
        /*0070*/ 	.short	0x0001
        /*0072*/ 	.short	0x0008
        /*0074*/ 	.byte	0x00, 0xf4, 0x21, 0x00


	//----- nvinfo : EIATTR_KPARAM_INFO
	.align		4
.L_25:
        /*0078*/ 	.byte	0x04, 0x17
        /*007a*/ 	.short	(.L_27 - .L_26)
.L_26:
        /*007c*/ 	.word	0x00000000
        /*0080*/ 	.short	0x0000
        /*0082*/ 	.short	0x0000
        /*0084*/ 	.byte	0x00, 0xf4, 0x21, 0x00


	//----- nvinfo : EIATTR_SPARSE_MMA_MASK
	.align		4
.L_27:
        /*0088*/ 	.byte	0x03, 0x50
        /*008a*/ 	.short	0x0000


	//----- nvinfo : EIATTR_MAXREG_COUNT
	.align		4
        /*008c*/ 	.byte	0x03, 0x1b
        /*008e*/ 	.short	0x00ff


	//----- nvinfo : EIATTR_EXIT_INSTR_OFFSETS
	.align		4
        /*0090*/ 	.byte	0x04, 0x1c
        /*0092*/ 	.short	(.L_29 - .L_28)


	//   ....[0]....
.L_28:
        /*0094*/ 	.word	0x00000310


	//----- nvinfo : EIATTR_REQNTID
	.align		4
.L_29:
        /*0098*/ 	.byte	0x04, 0x10
        /*009a*/ 	.short	(.L_31 - .L_30)
.L_30:
        /*009c*/ 	.word	0x00000080
        /*00a0*/ 	.word	0x00000001
        /*00a4*/ 	.word	0x00000001


	//----- nvinfo : EIATTR_CBANK_PARAM_SIZE
	.align		4
.L_31:
        /*00a8*/ 	.byte	0x03, 0x19
        /*00aa*/ 	.short	0x003c


	//----- nvinfo : EIATTR_PARAM_CBANK
	.align		4
        /*00ac*/ 	.byte	0x04, 0x0a
        /*00ae*/ 	.short	(.L_33 - .L_32)
	.align		4
.L_32:
        /*00b0*/ 	.word	index@(.nv.constant0.triton_poi_fused__native_batch_norm_legit_no_training_add_relu_46)
        /*00b4*/ 	.short	0x0210
        /*00b6*/ 	.short	0x003c


	//----- nvinfo : EIATTR_SW_WAR
	.align		4
.L_33:
        /*00b8*/ 	.byte	0x04, 0x36
        /*00ba*/ 	.short	(.L_35 - .L_34)
.L_34:
        /*00bc*/ 	.word	0x00000008
.L_35:


//--------------------- .nv.callgraph             --------------------------
	.section	.nv.callgraph,"",@"SHT_CUDA_CALLGRAPH"
	.align	4
	.sectionentsize	8
	.align		4
        /*0000*/ 	.word	0x00000000
	.align		4
        /*0004*/ 	.word	0xffffffff
	.align		4
        /*0008*/ 	.word	0x00000000
	.align		4
        /*000c*/ 	.word	0xfffffffe
	.align		4
        /*0010*/ 	.word	0x00000000
	.align		4
        /*0014*/ 	.word	0xfffffffd
	.align		4
        /*0018*/ 	.word	0x00000000
	.align		4
        /*001c*/ 	.word	0xfffffffc


//--------------------- .nv.constant4             --------------------------
	.section	.nv.constant4,"a",@progbits
	.align	8
	.align		8
.nv.constant4:
        /*0000*/ 	.dword	_$_str
	.align		8
        /*0008*/ 	.dword	_$_str_$_2


//--------------------- .text.triton_poi_fused__native_batch_norm_legit_no_training_add_relu_46 --------------------------
	.section	.text.triton_poi_fused__native_batch_norm_legit_no_training_add_relu_46,"ax",@progbits
	.align	128
        .global         triton_poi_fused__native_batch_norm_legit_no_training_add_relu_46
        .type           triton_poi_fused__native_batch_norm_legit_no_training_add_relu_46,@function
        .size           triton_poi_fused__native_batch_norm_legit_no_training_add_relu_46,(.L_x_1 - triton_poi_fused__native_batch_norm_legit_no_training_add_relu_46)
        .other          triton_poi_fused__native_batch_norm_legit_no_training_add_relu_46,@"STO_CUDA_ENTRY STV_DEFAULT"
triton_poi_fused__native_batch_norm_legit_no_training_add_relu_46:
.text.triton_poi_fused__native_batch_norm_legit_no_training_add_relu_46:
[----:B------:R-:W-:Y:S01]  /*0000*/  LDC R1, c[0x0][0x28] ;  /* 0x00000a00ff017b82 */ /* 0x000fe20000000800 */
[----:B------:R-:W1:Y:S07]  /*0010*/  S2R R0, SR_TID.X ;  /* 0x0000000000007919 */ /* 0x000e6e0000002100 */
[----:B------:R-:W2:Y:S01]  /*0020*/  LDC.64 R8, c[0x0][0x220] ;  /* 0x00008800ff087b82 */ /* 0x000ea20000000a00 */
[----:B------:R-:W-:Y:S01]  /*0030*/  ULDC.64 UR4, c[0x0][0x208] ;  /* 0x0000820000047ab9 */ /* 0x000fe20000000a00 */
[----:B------:R-:W3:Y:S06]  /*0040*/  S2R R3, SR_CTAID.X ;  /* 0x0000000000037919 */ /* 0x000eec0000002500 */
[----:B------:R-:W4:Y:S08]  /*0050*/  LDC.64 R6, c[0x0][0x218] ;  /* 0x00008600ff067b82 */ /* 0x000f300000000a00 */
[----:B------:R-:W5:Y:S08]  /*0060*/  LDC.64 R4, c[0x0][0x210] ;  /* 0x00008400ff047b82 */ /* 0x000f700000000a00 */
[----:B------:R-:W5:Y:S01]  /*0070*/  LDC.64 R10, c[0x0][0x228] ;  /* 0x00008a00ff0a7b82 */ /* 0x000f620000000a00 */
[----:B-1----:R-:W-:-:S07]  /*0080*/  LOP3.LUT R0, R0, 0x7f, RZ, 0xc0, !PT ;  /* 0x0000007f00007812 */ /* 0x002fce00078ec0ff */
[----:B------:R-:W1:Y:S01]  /*0090*/  LDC.64 R12, c[0x0][0x230] ;  /* 0x00008c00ff0c7b82 */ /* 0x000e620000000a00 */
[----:B---3--:R-:W-:Y:S02]  /*00a0*/  SHF.R.S32.HI R2, RZ, 0x18, R3 ;  /* 0x00000018ff027819 */ /* 0x008fe40000011403 */
[----:B------:R-:W-:Y:S02]  /*00b0*/  LEA R0, R3, R0, 0x7 ;  /* 0x0000000003007211 */ /* 0x000fe400078e38ff */
[----:B------:R-:W-:-:S04]  /*00c0*/  SGXT R3, R2, 0x1 ;  /* 0x000000010203781a */ /* 0x000fc80000000200 */
[----:B------:R-:W-:-:S04]  /*00d0*/  LEA.HI R3, R3, R0, RZ, 0x9 ;  /* 0x0000000003037211 */ /* 0x000fc800078f48ff */
[----:B------:R-:W-:-:S04]  /*00e0*/  LOP3.LUT R3, R3, 0xfffffe00, RZ, 0xc0, !PT ;  /* 0xfffffe0003037812 */ /* 0x000fc800078ec0ff */
[----:B------:R-:W-:Y:S02]  /*00f0*/  IADD3 R15, R0, -R3, RZ ;  /* 0x80000003000f7210 */ /* 0x000fe40007ffe0ff */
[----:B------:R-:W3:Y:S03]  /*0100*/  LDC.64 R2, c[0x0][0x238] ;  /* 0x00008e00ff027b82 */ /* 0x000ee60000000a00 */
[----:B--2---:R-:W-:-:S05]  /*0110*/  IMAD.WIDE R8, R15, 0x4, R8 ;  /* 0x000000040f087825 */ /* 0x004fca00078e0208 */
[----:B------:R1:W2:Y:S01]  /*0120*/  LDG.E.EL R16, desc[UR4][R8.64] ;  /* 0x0000000408107981 */ /* 0x0002a2000c2e1900 */
[----:B----4-:R-:W-:-:S04]  /*0130*/  IMAD.WIDE R6, R15, 0x4, R6 ;  /* 0x000000040f067825 */ /* 0x010fc800078e0206 */
[C---:B-----5:R-:W-:Y:S02]  /*0140*/  IMAD.WIDE R4, R0.reuse, 0x4, R4 ;  /* 0x0000000400047825 */ /* 0x060fe400078e0204 */
[----:B------:R-:W4:Y:S02]  /*0150*/  LDG.E.EL R7, desc[UR4][R6.64] ;  /* 0x0000000406077981 */ /* 0x000f24000c2e1900 */
[C---:B0-----:R-:W-:Y:S02]  /*0160*/  IMAD.WIDE R10, R15.reuse, 0x4, R10 ;  /* 0x000000040f0a7825 */ /* 0x041fe400078e020a */
[----:B------:R0:W4:Y:S02]  /*0170*/  LDG.E R14, desc[UR4][R4.64] ;  /* 0x00000004040e7981 */ /* 0x000124000c1e1900 */
[----:B-1----:R-:W-:Y:S02]  /*0180*/  IMAD.WIDE R8, R15, 0x4, R12 ;  /* 0x000000040f087825 */ /* 0x002fe400078e020c */
[----:B------:R1:W5:Y:S02]  /*0190*/  LDG.E.EL R10, desc[UR4][R10.64] ;  /* 0x000000040a0a7981 */ /* 0x000364000c2e1900 */
[----:B---3--:R-:W-:-:S02]  /*01a0*/  IMAD.WIDE R2, R0, 0x4, R2 ;  /* 0x0000000400027825 */ /* 0x008fc400078e0202 */
[----:B------:R-:W5:Y:S01]  /*01b0*/  LDG.E.EL R9, desc[UR4][R8.64] ;  /* 0x0000000408097981 */ /* 0x000f62000c2e1900 */
[----:B0-----:R-:W0:Y:S03]  /*01c0*/  LDC.64 R4, c[0x0][0x240] ;  /* 0x00009000ff047b82 */ /* 0x001e260000000a00 */
[----:B------:R-:W3:Y:S01]  /*01d0*/  LDG.E R2, desc[UR4][R2.64] ;  /* 0x0000000402027981 */ /* 0x000ee2000c1e1900 */
[----:B-1----:R-:W-:Y:S01]  /*01e0*/  HFMA2.MMA R11, -RZ, RZ, 1.625, 0 ;  /* 0x3e800000ff0b7435 */ /* 0x002fe200000001ff */
[----:B--2---:R-:W-:-:S04]  /*01f0*/  FADD R16, R16, 9.9999997473787516356e-06 ;  /* 0x3727c5ac10107421 */ /* 0x004fc80000000000 */
[----:B------:R-:W1:Y:S02]  /*0200*/  MUFU.SQRT R12, R16 ;  /* 0x00000010000c7308 */ /* 0x000e640000002000 */
[C---:B-1----:R-:W-:Y:S02]  /*0210*/  FSETP.GT.AND P0, PT, R12.reuse, 8.50705917302346158658e+37, PT ;  /* 0x7e8000000c00780b */ /* 0x042fe40003f04000 */
[----:B------:R-:W-:-:S11]  /*0220*/  FSETP.GEU.AND P1, PT, R12, 1.175494350822287508e-38, PT ;  /* 0x008000000c00780b */ /* 0x000fd60003f2e000 */
[----:B------:R-:W-:-:S04]  /*0230*/  @P0 FMUL R12, R12, 0.25 ;  /* 0x3e8000000c0c0820 */ /* 0x000fc80000400000 */
[----:B------:R-:W-:-:S06]  /*0240*/  @!P1 FMUL R12, R12, 16777216 ;  /* 0x4b8000000c0c9820 */ /* 0x000fcc0000400000 */
[----:B------:R-:W1:Y:S01]  /*0250*/  MUFU.RCP R12, R12 ;  /* 0x0000000c000c7308 */ /* 0x000e620000001000 */
[----:B------:R-:W-:Y:S01]  /*0260*/  FSEL R11, R11, 1, P0 ;  /* 0x3f8000000b0b7808 */ /* 0x000fe20000000000 */
[----:B----4-:R-:W-:-:S04]  /*0270*/  FADD R7, R14, -R7 ;  /* 0x800000070e077221 */ /* 0x010fc80000000000 */
[----:B------:R-:W-:-:S04]  /*0280*/  @!P1 FMUL R11, R11, 16777216 ;  /* 0x4b8000000b0b9820 */ /* 0x000fc80000400000 */
[----:B-1----:R-:W-:-:S04]  /*0290*/  FMUL R6, R12, R11 ;  /* 0x0000000b0c067220 */ /* 0x002fc80000400000 */
[----:B------:R-:W-:-:S04]  /*02a0*/  FMUL R6, R7, R6 ;  /* 0x0000000607067220 */ /* 0x000fc80000400000 */
[----:B-----5:R-:W-:-:S04]  /*02b0*/  FFMA R9, R10, R6, R9 ;  /* 0x000000060a097223 */ /* 0x020fc80000000009 */
[----:B---3--:R-:W-:Y:S01]  /*02c0*/  FADD R6, R2, R9 ;  /* 0x0000000902067221 */ /* 0x008fe20000000000 */
[----:B------:R-:W-:Y:S01]  /*02d0*/  FSETP.GEU.AND P0, PT, R9, -R2, PT ;  /* 0x800000020900720b */ /* 0x000fe20003f0e000 */
[----:B0-----:R-:W-:-:S03]  /*02e0*/  IMAD.WIDE R2, R0, 0x4, R4 ;  /* 0x0000000400027825 */ /* 0x001fc600078e0204 */
[----:B------:R-:W-:-:S05]  /*02f0*/  FSEL R5, R6, RZ, P0 ;  /* 0x000000ff06057208 */ /* 0x000fca0000000000 */
[----:B------:R-:W-:Y:S01]  /*0300*/  STG.E desc[UR4][R2.64], R5 ;  /* 0x0000000502007986 */ /* 0x000fe2000c101904 */
[----:B------:R-:W-:Y:S05]  /*0310*/  EXIT ;  /* 0x000000000000794d */ /* 0x000fea0003800000 */
.L_x_0:
[----:B------:R-:W-:-:S00]  /*0320*/  BRA `(.L_x_0) ;  /* 0xfffffffc00fc7947 */ /* 0x000fc0000383ffff */
[----:B------:R-:W-:-:S00]  /*0330*/  NOP ;  /* 0x0000000000007918 */ /* 0x000fc00000000000 */
        /* <DEDUP_REMOVED lines=12> */
.L_x_1:


//--------------------- .nv.global.init           --------------------------
	.section	.nv.global.init,"aw",@progbits
.nv.global.init:
	.type		_$_str,@object
	.size		_$_str,(_$_str_$_2 - _$_str)
_$_str:
        /*0000*/ 	.byte	0x5f, 0x5f, 0x43, 0x55, 0x44, 0x41, 0x5f, 0x46, 0x54, 0x5a, 0x00
	.type		_$_str_$_2,@object
	.size		_$_str_$_2,(.L_1 - _$_str_$_2)
_$_str_$_2:
        /*000b*/ 	.byte	0x5f, 0x5f, 0x43, 0x55, 0x44, 0x41, 0x5f, 0x50, 0x52, 0x45, 0x43, 0x5f, 0x53, 0x51, 0x52, 0x54
        /*001b*/ 	.byte	0x00
.L_1:


//--------------------- .nv.constant0.triton_poi_fused__native_batch_norm_legit_no_training_add_relu_46 --------------------------
	.section	.nv.constant0.triton_poi_fused__native_batch_norm_legit_no_training_add_relu_46,"a",@progbits
	.sectionflags	@""
	.align	4
.nv.constant0.triton_poi_fused__native_batch_norm_legit_no_training_add_relu_46:
	.zero		588
